	.headerflags	@"EF_CUDA_TEXMODE_UNIFIED EF_CUDA_64BIT_ADDRESS EF_CUDA_ACCELERATORS EF_CUDA_SM90 EF_CUDA_VIRTUAL_SM(EF_CUDA_SM90)"
	.elftype	@"ET_EXEC"


//--------------------- .nv.info                  --------------------------
	.section	.nv.info,"",@"SHT_CUDA_INFO"
	.align	4


	//----- nvinfo : EIATTR_REGCOUNT
	.align		4
        /*0000*/ 	.byte	0x04, 0x2f
        /*0002*/ 	.short	(.L_1 - .L_0)
	.align		4
.L_0:
        /*0004*/ 	.word	index@(triton_poi_fused_add_clamp_35)
        /*0008*/ 	.word	0x0000000b


	//----- nvinfo : EIATTR_MIN_STACK_SIZE
	.align		4
.L_1:
        /*000c*/ 	.byte	0x04, 0x12
        /*000e*/ 	.short	(.L_3 - .L_2)
	.align		4
.L_2:
        /*0010*/ 	.word	index@(triton_poi_fused_add_clamp_35)
        /*0014*/ 	.word	0x00000000


	//----- nvinfo : EIATTR_FRAME_SIZE
	.align		4
.L_3:
        /*0018*/ 	.byte	0x04, 0x11
        /*001a*/ 	.short	(.L_5 - .L_4)
	.align		4
.L_4:
        /*001c*/ 	.word	index@(triton_poi_fused_add_clamp_35)
        /*0020*/ 	.word	0x00000000


	//----- nvinfo : EIATTR_MIN_STACK_SIZE
	.align		4
.L_5:
        /*0024*/ 	.byte	0x04, 0x12
        /*0026*/ 	.short	(.L_7 - .L_6)
	.align		4
.L_6:
        /*0028*/ 	.word	index@(triton_poi_fused_add_clamp_35)
        /*002c*/ 	.word	0x00000000
.L_7:


//--------------------- .nv.info.triton_poi_fused_add_clamp_35 --------------------------
	.section	.nv.info.triton_poi_fused_add_clamp_35,"",@"SHT_CUDA_INFO"
	.sectionflags	@""
	.align	4


	//----- nvinfo : EIATTR_CUDA_API_VERSION
	.align		4
        /*0000*/ 	.byte	0x04, 0x37
        /*0002*/ 	.short	(.L_9 - .L_8)
.L_8:
        /*0004*/ 	.word	0x0000007c


	//----- nvinfo : EIATTR_KPARAM_INFO
	.align		4
.L_9:
        /*0008*/ 	.byte	0x04, 0x17
        /*000a*/ 	.short	(.L_11 - .L_10)
.L_10:
        /*000c*/ 	.word	0x00000000
        /*0010*/ 	.short	0x0001
        /*0012*/ 	.short	0x0008
        /*0014*/ 	.byte	0x00, 0xf0, 0x11, 0x00


	//----- nvinfo : EIATTR_KPARAM_INFO
	.align		4
.L_11:
        /*0018*/ 	.byte	0x04, 0x17
        /*001a*/ 	.short	(.L_13 - .L_12)
.L_12:
        /*001c*/ 	.word	0x00000000
        /*0020*/ 	.short	0x0000
        /*0022*/ 	.short	0x0000
        /*0024*/ 	.byte	0x00, 0xf4, 0x21, 0x00


	//----- nvinfo : EIATTR_SPARSE_MMA_MASK
	.align		4
.L_13:
        /*0028*/ 	.byte	0x03, 0x50
        /*002a*/ 	.short	0x0000


	//----- nvinfo : EIATTR_MAXREG_COUNT
	.align		4
        /*002c*/ 	.byte	0x03, 0x1b
        /*002e*/ 	.short	0x00ff


	//----- nvinfo : EIATTR_EXIT_INSTR_OFFSETS
	.align		4
        /*0030*/ 	.byte	0x04, 0x1c
        /*0032*/ 	.short	(.L_15 - .L_14)


	//   ....[0]....
.L_14:
        /*0034*/ 	.word	0x00000180


	//   ....[1]....
        /*0038*/ 	.word	0x000001d0


	//----- nvinfo : EIATTR_REQNTID
	.align		4
.L_15:
        /*003c*/ 	.byte	0x04, 0x10
        /*003e*/ 	.short	(.L_17 - .L_16)
.L_16:
        /*0040*/ 	.word	0x00000020
        /*0044*/ 	.word	0x00000001
        /*0048*/ 	.word	0x00000001


	//----- nvinfo : EIATTR_CBANK_PARAM_SIZE
	.align		4
.L_17:
        /*004c*/ 	.byte	0x03, 0x19
        /*004e*/ 	.short	0x000c


	//----- nvinfo : EIATTR_PARAM_CBANK
	.align		4
        /*0050*/ 	.byte	0x04, 0x0a
        /*0052*/ 	.short	(.L_19 - .L_18)
	.align		4
.L_18:
        /*0054*/ 	.word	index@(.nv.constant0.triton_poi_fused_add_clamp_35)
        /*0058*/ 	.short	0x0210
        /*005a*/ 	.short	0x000c


	//----- nvinfo : EIATTR_SW_WAR
	.align		4
.L_19:
        /*005c*/ 	.byte	0x04, 0x36
        /*005e*/ 	.short	(.L_21 - .L_20)
.L_20:
        /*0060*/ 	.word	0x00000008
.L_21:


//--------------------- .nv.callgraph             --------------------------
	.section	.nv.callgraph,"",@"SHT_CUDA_CALLGRAPH"
	.align	4
	.sectionentsize	8
	.align		4
        /*0000*/ 	.word	0x00000000
	.align		4
        /*0004*/ 	.word	0xffffffff
	.align		4
        /*0008*/ 	.word	0x00000000
	.align		4
        /*000c*/ 	.word	0xfffffffe
	.align		4
        /*0010*/ 	.word	0x00000000
	.align		4
        /*0014*/ 	.word	0xfffffffd
	.align		4
        /*0018*/ 	.word	0x00000000
	.align		4
        /*001c*/ 	.word	0xfffffffc


//--------------------- .text.triton_poi_fused_add_clamp_35 --------------------------
	.section	.text.triton_poi_fused_add_clamp_35,"ax",@progbits
	.align	128
        .global         triton_poi_fused_add_clamp_35
        .type           triton_poi_fused_add_clamp_35,@function
        .size           triton_poi_fused_add_clamp_35,(.L_x_1 - triton_poi_fused_add_clamp_35)
        .other          triton_poi_fused_add_clamp_35,@"STO_CUDA_ENTRY STV_DEFAULT"
triton_poi_fused_add_clamp_35:
.text.triton_poi_fused_add_clamp_35:
[----:B------:R-:W0:Y:S02]  /*0000*/  LDC R1, c[0x0][0x28] ;  /* 0x00000a00ff017b82 */ /* 0x000e240000000800 */
[----:B------:R-:W1:Y:S01]  /*0010*/  S2R R0, SR_TID.X ;  /* 0x0000000000007919 */ /* 0x000e620000002100 */
[----:B------:R-:W2:Y:S01]  /*0020*/  S2R R5, SR_CTAID.X ;  /* 0x0000000000057919 */ /* 0x000ea20000002500 */
[----:B-1----:R-:W-:-:S05]  /*0030*/  IMAD.SHL.U32 R0, R0, 0x2, RZ ;  /* 0x0000000200007824 */ /* 0x002fca00078e00ff */
[----:B------:R-:W-:-:S05]  /*0040*/  LOP3.LUT R0, R0, 0x3e, RZ, 0xc0, !PT ;  /* 0x0000003e00007812 */ /* 0x000fca00078ec0ff */
[----:B--2---:R-:W-:-:S04]  /*0050*/  IMAD R5, R5, 0x40, R0 ;  /* 0x0000004005057824 */ /* 0x004fc800078e0200 */
[C---:B------:R-:W-:Y:S01]  /*0060*/  VIADD R0, R5.reuse, 0x1 ;  /* 0x0000000105007836 */ /* 0x040fe20000000000 */
[----:B------:R-:W-:Y:S02]  /*0070*/  I2FP.F32.S32 R2, R5 ;  /* 0x0000000500027245 */ /* 0x000fe40000201400 */
[----:B------:R-:W-:Y:S02]  /*0080*/  ISETP.GE.AND P0, PT, R5, 0x40, PT ;  /* 0x000000400500780c */ /* 0x000fe40003f06270 */
[----:B------:R-:W-:Y:S01]  /*0090*/  I2FP.F32.S32 R0, R0 ;  /* 0x0000000000007245 */ /* 0x000fe20000201400 */
[----:B------:R-:W-:-:S04]  /*00a0*/  FMUL R2, R2, 0.063492067158222198486 ;  /* 0x3d82082102027820 */ /* 0x000fc80000400000 */
[----:B------:R-:W-:Y:S01]  /*00b0*/  FMUL R0, R0, 0.063492067158222198486 ;  /* 0x3d82082100007820 */ /* 0x000fe20000400000 */
[----:B------:R-:W-:Y:S02]  /*00c0*/  FMNMX R4, RZ, R2, !PT ;  /* 0x00000002ff047209 */ /* 0x000fe40007800000 */
[----:B------:R-:W1:Y:S02]  /*00d0*/  LDC.64 R2, c[0x0][0x210] ;  /* 0x00008400ff027b82 */ /* 0x000e640000000a00 */
[----:B------:R-:W-:Y:S02]  /*00e0*/  FMNMX R0, RZ, R0, !PT ;  /* 0x00000000ff007209 */ /* 0x000fe40007800000 */
[----:B------:R-:W2:Y:S08]  /*00f0*/  F2I.TRUNC.NTZ R4, R4 ;  /* 0x0000000400047305 */ /* 0x000eb0000020f100 */
[----:B------:R-:W3:Y:S01]  /*0100*/  F2I.TRUNC.NTZ R0, R0 ;  /* 0x0000000000007305 */ /* 0x000ee2000020f100 */
[----:B--2---:R-:W-:-:S05]  /*0110*/  VIMNMX R6, R4, 0x3, PT ;  /* 0x0000000304067848 */ /* 0x004fca0003fe0100 */
[----:B------:R-:W-:Y:S02]  /*0120*/  VIADD R6, R6, 0x1 ;  /* 0x0000000106067836 */ /* 0x000fe40000000000 */
[----:B-1----:R-:W-:Y:S01]  /*0130*/  IMAD.WIDE R2, R5, 0x8, R2 ;  /* 0x0000000805027825 */ /* 0x002fe200078e0202 */
[----:B---3--:R-:W-:Y:S02]  /*0140*/  VIMNMX R7, R0, 0x3, PT ;  /* 0x0000000300077848 */ /* 0x008fe40003fe0100 */
[----:B------:R-:W-:-:S03]  /*0150*/  SHF.R.S32.HI R5, RZ, 0x1f, R6 ;  /* 0x0000001fff057819 */ /* 0x000fc60000011406 */
[----:B------:R-:W-:-:S05]  /*0160*/  VIADD R8, R7, 0x1 ;  /* 0x0000000107087836 */ /* 0x000fca0000000000 */
[----:B------:R-:W-:Y:S01]  /*0170*/  SHF.R.S32.HI R7, RZ, 0x1f, R8 ;  /* 0x0000001fff077819 */ /* 0x000fe20000011408 */
[----:B------:R-:W-:Y:S06]  /*0180*/  @P0 EXIT ;  /* 0x000000000000094d */ /* 0x000fec0003800000 */
[----:B------:R-:W-:Y:S01]  /*0190*/  IMAD.MOV.U32 R4, RZ, RZ, R6 ;  /* 0x000000ffff047224 */ /* 0x000fe200078e0006 */
[----:B------:R-:W-:Y:S01]  /*01a0*/  ULDC.64 UR4, c[0x0][0x208] ;  /* 0x0000820000047ab9 */ /* 0x000fe20000000a00 */
[----:B------:R-:W-:-:S05]  /*01b0*/  IMAD.MOV.U32 R6, RZ, RZ, R8 ;  /* 0x000000ffff067224 */ /* 0x000fca00078e0008 */
[----:B------:R-:W-:Y:S01]  /*01c0*/  STG.E.128 desc[UR4][R2.64], R4 ;  /* 0x0000000402007986 */ /* 0x000fe2000c101d04 */
[----:B------:R-:W-:Y:S05]  /*01d0*/  EXIT ;  /* 0x000000000000794d */ /* 0x000fea0003800000 */
.L_x_0:
[----:B------:R-:W-:-:S00]  /*01e0*/  BRA `(.L_x_0) ;  /* 0xfffffffc00fc7947 */ /* 0x000fc0000383ffff */
[----:B------:R-:W-:-:S00]  /*01f0*/  NOP ;  /* 0x0000000000007918 */ /* 0x000fc00000000000 */
        /* <DEDUP_REMOVED lines=8> */
.L_x_1:


//--------------------- .nv.constant0.triton_poi_fused_add_clamp_35 --------------------------
	.section	.nv.constant0.triton_poi_fused_add_clamp_35,"a",@progbits
	.sectionflags	@""
	.align	4
.nv.constant0.triton_poi_fused_add_clamp_35:
	.zero		540
